	.headerflags	@"EF_CUDA_TEXMODE_UNIFIED EF_CUDA_64BIT_ADDRESS EF_CUDA_ACCELERATORS EF_CUDA_SM90 EF_CUDA_VIRTUAL_SM(EF_CUDA_SM90)"
	.elftype	@"ET_EXEC"


//--------------------- .nv.info                  --------------------------
	.section	.nv.info,"",@"SHT_CUDA_INFO"
	.align	4


	//----- nvinfo : EIATTR_REGCOUNT
	.align		4
        /*0000*/ 	.byte	0x04, 0x2f
        /*0002*/ 	.short	(.L_3 - .L_2)
	.align		4
.L_2:
        /*0004*/ 	.word	index@(triton_poi_fused__native_batch_norm_legit_no_training_mul_sigmoid_35)
        /*0008*/ 	.word	0x00000026


	//----- nvinfo : EIATTR_MIN_STACK_SIZE
	.align		4
.L_3:
        /*000c*/ 	.byte	0x04, 0x12
        /*000e*/ 	.short	(.L_5 - .L_4)
	.align		4
.L_4:
        /*0010*/ 	.word	index@(triton_poi_fused__native_batch_norm_legit_no_training_mul_sigmoid_35)
        /*0014*/ 	.word	0x00000000


	//----- nvinfo : EIATTR_FRAME_SIZE
	.align		4
.L_5:
        /*0018*/ 	.byte	0x04, 0x11
        /*001a*/ 	.short	(.L_7 - .L_6)
	.align		4
.L_6:
        /*001c*/ 	.word	index@(triton_poi_fused__native_batch_norm_legit_no_training_mul_sigmoid_35)
        /*0020*/ 	.word	0x00000000


	//----- nvinfo : EIATTR_MIN_STACK_SIZE
	.align		4
.L_7:
        /*0024*/ 	.byte	0x04, 0x12
        /*0026*/ 	.short	(.L_9 - .L_8)
	.align		4
.L_8:
        /*0028*/ 	.word	index@(triton_poi_fused__native_batch_norm_legit_no_training_mul_sigmoid_35)
        /*002c*/ 	.word	0x00000000
.L_9:


//--------------------- .nv.info.triton_poi_fused__native_batch_norm_legit_no_training_mul_sigmoid_35 --------------------------
	.section	.nv.info.triton_poi_fused__native_batch_norm_legit_no_training_mul_sigmoid_35,"",@"SHT_CUDA_INFO"
	.sectionflags	@""
	.align	4


	//----- nvinfo : EIATTR_CUDA_API_VERSION
	.align		4
        /*0000*/ 	.byte	0x04, 0x37
        /*0002*/ 	.short	(.L_11 - .L_10)
.L_10:
        /*0004*/ 	.word	0x0000007c


	//----- nvinfo : EIATTR_KPARAM_INFO
	.align		4
.L_11:
        /*0008*/ 	.byte	0x04, 0x17
        /*000a*/ 	.short	(.L_13 - .L_12)
.L_12:
        /*000c*/ 	.word	0x00000000
        /*0010*/ 	.short	0x0006
        /*0012*/ 	.short	0x0030
        /*0014*/ 	.byte	0x00, 0xf0, 0x11, 0x00


	//----- nvinfo : EIATTR_KPARAM_INFO
	.align		4
.L_13:
        /*0018*/ 	.byte	0x04, 0x17
        /*001a*/ 	.short	(.L_15 - .L_14)
.L_14:
        /*001c*/ 	.word	0x00000000
        /*0020*/ 	.short	0x0005
        /*0022*/ 	.short	0x0028
        /*0024*/ 	.byte	0x00, 0xf4, 0x21, 0x00


	//----- nvinfo : EIATTR_KPARAM_INFO
	.align		4
.L_15:
        /*0028*/ 	.byte	0x04, 0x17
        /*002a*/ 	.short	(.L_17 - .L_16)
.L_16:
        /*002c*/ 	.word	0x00000000
        /*0030*/ 	.short	0x0004
        /*0032*/ 	.short	0x0020
        /*0034*/ 	.byte	0x00, 0xf4, 0x21, 0x00


	//----- nvinfo : EIATTR_KPARAM_INFO
	.align		4
.L_17:
        /*0038*/ 	.byte	0x04, 0x17
        /*003a*/ 	.short	(.L_19 - .L_18)
.L_18:
        /*003c*/ 	.word	0x00000000
        /*0040*/ 	.short	0x0003
        /*0042*/ 	.short	0x0018
        /*0044*/ 	.byte	0x00, 0xf4, 0x21, 0x00


	//----- nvinfo : EIATTR_KPARAM_INFO
	.align		4
.L_19:
        /*0048*/ 	.byte	0x04, 0x17
        /*004a*/ 	.short	(.L_21 - .L_20)
.L_20:
        /*004c*/ 	.word	0x00000000
        /*0050*/ 	.short	0x0002
        /*0052*/ 	.short	0x0010
        /*0054*/ 	.byte	0x00, 0xf4, 0x21, 0x00


	//----- nvinfo : EIATTR_KPARAM_INFO
	.align		4
.L_21:
        /*0058*/ 	.byte	0x04, 0x17
        /*005a*/ 	.short	(.L_23 - .L_22)
.L_22:
        /*005c*/ 	.word	0x00000000
        /*0060*/ 	.short	0x0001
        /*0062*/ 	.short	0x0008
        /*0064*/ 	.byte	0x00, 0xf4, 0x21, 0x00


	//----- nvinfo : EIATTR_KPARAM_INFO
	.align		4
.L_23:
        /*0068*/ 	.byte	0x04, 0x17
        /*006a*/ 	.short	(.L_25 - .L_24)
.L_24:
        /*006c*/ 	.word	0x00000000
        /*0070*/ 	.short	0x0000
        /*0072*/ 	.short	0x0000
        /*0074*/ 	.byte	0x00, 0xf4, 0x21, 0x00


	//----- nvinfo : EIATTR_SPARSE_MMA_MASK
	.align		4
.L_25:
        /*0078*/ 	.byte	0x03, 0x50
        /*007a*/ 	.short	0x0000


	//----- nvinfo : EIATTR_MAXREG_COUNT
	.align		4
        /*007c*/ 	.byte	0x03, 0x1b
        /*007e*/ 	.short	0x00ff


	//----- nvinfo : EIATTR_EXIT_INSTR_OFFSETS
	.align		4
        /*0080*/ 	.byte	0x04, 0x1c
        /*0082*/ 	.short	(.L_27 - .L_26)


	//   ....[0]....
.L_26:
        /*0084*/ 	.word	0x00000fd0


	//----- nvinfo : EIATTR_REQNTID
	.align		4
.L_27:
        /*0088*/ 	.byte	0x04, 0x10
        /*008a*/ 	.short	(.L_29 - .L_28)
.L_28:
        /*008c*/ 	.word	0x00000080
        /*0090*/ 	.word	0x00000001
        /*0094*/ 	.word	0x00000001


	//----- nvinfo : EIATTR_CBANK_PARAM_SIZE
	.align		4
.L_29:
        /*0098*/ 	.byte	0x03, 0x19
        /*009a*/ 	.short	0x0034


	//----- nvinfo : EIATTR_PARAM_CBANK
	.align		4
        /*009c*/ 	.byte	0x04, 0x0a
        /*009e*/ 	.short	(.L_31 - .L_30)
	.align		4
.L_30:
        /*00a0*/ 	.word	index@(.nv.constant0.triton_poi_fused__native_batch_norm_legit_no_training_mul_sigmoid_35)
        /*00a4*/ 	.short	0x0210
        /*00a6*/ 	.short	0x0034


	//----- nvinfo : EIATTR_SW_WAR
	.align		4
.L_31:
        /*00a8*/ 	.byte	0x04, 0x36
        /*00aa*/ 	.short	(.L_33 - .L_32)
.L_32:
        /*00ac*/ 	.word	0x00000008
.L_33:


//--------------------- .nv.callgraph             --------------------------
	.section	.nv.callgraph,"",@"SHT_CUDA_CALLGRAPH"
	.align	4
	.sectionentsize	8
	.align		4
        /*0000*/ 	.word	0x00000000
	.align		4
        /*0004*/ 	.word	0xffffffff
	.align		4
        /*0008*/ 	.word	0x00000000
	.align		4
        /*000c*/ 	.word	0xfffffffe
	.align		4
        /*0010*/ 	.word	0x00000000
	.align		4
        /*0014*/ 	.word	0xfffffffd
	.align		4
        /*0018*/ 	.word	0x00000000
	.align		4
        /*001c*/ 	.word	0xfffffffc


//--------------------- .nv.constant4             --------------------------
	.section	.nv.constant4,"a",@progbits
	.align	8
	.align		8
.nv.constant4:
        /*0000*/ 	.dword	_$_str
	.align		8
        /*0008*/ 	.dword	_$_str_$_2


//--------------------- .text.triton_poi_fused__native_batch_norm_legit_no_training_mul_sigmoid_35 --------------------------
	.section	.text.triton_poi_fused__native_batch_norm_legit_no_training_mul_sigmoid_35,"ax",@progbits
	.align	128
        .global         triton_poi_fused__native_batch_norm_legit_no_training_mul_sigmoid_35
        .type           triton_poi_fused__native_batch_norm_legit_no_training_mul_sigmoid_35,@function
        .size           triton_poi_fused__native_batch_norm_legit_no_training_mul_sigmoid_35,(.L_x_1 - triton_poi_fused__native_batch_norm_legit_no_training_mul_sigmoid_35)
        .other          triton_poi_fused__native_batch_norm_legit_no_training_mul_sigmoid_35,@"STO_CUDA_ENTRY STV_DEFAULT"
triton_poi_fused__native_batch_norm_legit_no_training_mul_sigmoid_35:
.text.triton_poi_fused__native_batch_norm_legit_no_training_mul_sigmoid_35:
[----:B------:R-:W-:Y:S01]  /*0000*/  LDC R1, c[0x0][0x28] ;  /* 0x00000a00ff017b82 */ /* 0x000fe20000000800 */
[----:B------:R-:W1:Y:S07]  /*0010*/  S2R R0, SR_TID.X ;  /* 0x0000000000007919 */ /* 0x000e6e0000002100 */
[----:B------:R-:W2:Y:S01]  /*0020*/  LDC.64 R18, c[0x0][0x228] ;  /* 0x00008a00ff127b82 */ /* 0x000ea20000000a00 */
[----:B------:R-:W-:Y:S01]  /*0030*/  ULDC.64 UR4, c[0x0][0x208] ;  /* 0x0000820000047ab9 */ /* 0x000fe20000000a00 */
[----:B------:R-:W3:Y:S06]  /*0040*/  S2R R3, SR_CTAID.X ;  /* 0x0000000000037919 */ /* 0x000eec0000002500 */
[----:B------:R-:W4:Y:S08]  /*0050*/  LDC.64 R20, c[0x0][0x220] ;  /* 0x00008800ff147b82 */ /* 0x000f300000000a00 */
[----:B------:R-:W5:Y:S08]  /*0060*/  LDC.64 R22, c[0x0][0x218] ;  /* 0x00008600ff167b82 */ /* 0x000f700000000a00 */
[----:B------:R-:W5:Y:S01]  /*0070*/  LDC.64 R24, c[0x0][0x238] ;  /* 0x00008e00ff187b82 */ /* 0x000f620000000a00 */
[----:B-1----:R-:W-:-:S04]  /*0080*/  SHF.L.U32 R0, R0, 0x2, RZ ;  /* 0x0000000200007819 */ /* 0x002fc800000006ff */
[----:B------:R-:W-:-:S04]  /*0090*/  LOP3.LUT R0, R0, 0x1fc, RZ, 0xc0, !PT ;  /* 0x000001fc00007812 */ /* 0x000fc800078ec0ff */
[----:B---3--:R-:W-:-:S05]  /*00a0*/  LEA R0, R3, R0, 0xa ;  /* 0x0000000003007211 */ /* 0x008fca00078e50ff */
[----:B------:R-:W-:-:S05]  /*00b0*/  IMAD.HI R2, R0, 0x2aaaaaab, RZ ;  /* 0x2aaaaaab00027827 */ /* 0x000fca00078e02ff */
[----:B------:R-:W-:-:S04]  /*00c0*/  SHF.R.U32.HI R3, RZ, 0x1f, R2 ;  /* 0x0000001fff037819 */ /* 0x000fc80000011602 */
[----:B------:R-:W-:-:S05]  /*00d0*/  LEA.HI R3, R2, R3, RZ, 0x18 ;  /* 0x0000000302037211 */ /* 0x000fca00078fc0ff */
[----:B------:R-:W-:-:S04]  /*00e0*/  IMAD R16, R3, -0x600, R0 ;  /* 0xfffffa0003107824 */ /* 0x000fc800078e0200 */
[----:B--2---:R-:W-:-:S06]  /*00f0*/  IMAD.WIDE R4, R16, 0x4, R18 ;  /* 0x0000000410047825 */ /* 0x004fcc00078e0212 */
[----:B------:R-:W2:Y:S01]  /*0100*/  LDG.E.EL.128 R4, desc[UR4][R4.64] ;  /* 0x0000000404047981 */ /* 0x000ea2000c2e1d00 */
[----:B------:R-:W-:Y:S01]  /*0110*/  IADD3 R3, R0, 0x200, RZ ;  /* 0x0000020000037810 */ /* 0x000fe20007ffe0ff */
[----:B----4-:R-:W-:-:S04]  /*0120*/  IMAD.WIDE R12, R16, 0x4, R20 ;  /* 0x00000004100c7825 */ /* 0x010fc800078e0214 */
[----:B------:R-:W-:Y:S02]  /*0130*/  IMAD.HI R2, R3, 0x2aaaaaab, RZ ;  /* 0x2aaaaaab03027827 */ /* 0x000fe400078e02ff */
[----:B------:R-:W3:Y:S02]  /*0140*/  LDG.E.EL.128 R12, desc[UR4][R12.64] ;  /* 0x000000040c0c7981 */ /* 0x000ee4000c2e1d00 */
[----:B-----5:R-:W-:Y:S01]  /*0150*/  IMAD.WIDE R22, R0, 0x4, R22 ;  /* 0x0000000400167825 */ /* 0x020fe200078e0216 */
[----:B------:R-:W-:-:S04]  /*0160*/  SHF.R.U32.HI R9, RZ, 0x1f, R2 ;  /* 0x0000001fff097819 */ /* 0x000fc80000011602 */
[----:B------:R-:W-:Y:S01]  /*0170*/  LEA.HI R2, R2, R9, RZ, 0x18 ;  /* 0x0000000902027211 */ /* 0x000fe200078fc0ff */
[----:B------:R-:W4:Y:S04]  /*0180*/  LDG.E.128 R32, desc[UR4][R22.64+0x800] ;  /* 0x0008000416207981 */ /* 0x000f28000c1e1d00 */
[----:B------:R1:W3:Y:S01]  /*0190*/  LDG.E.128 R8, desc[UR4][R22.64] ;  /* 0x0000000416087981 */ /* 0x0002e2000c1e1d00 */
[----:B------:R-:W-:-:S04]  /*01a0*/  IMAD R3, R2, -0x600, R3 ;  /* 0xfffffa0002037824 */ /* 0x000fc800078e0203 */
[----:B------:R-:W-:Y:S01]  /*01b0*/  IMAD.WIDE R28, R3, 0x4, R20 ;  /* 0x00000004031c7825 */ /* 0x000fe200078e0214 */
[----:B-1----:R-:W1:Y:S05]  /*01c0*/  LDC.64 R22, c[0x0][0x230] ;  /* 0x00008c00ff167b82 */ /* 0x002e6a0000000a00 */
[----:B------:R-:W4:Y:S01]  /*01d0*/  LDG.E.EL.128 R28, desc[UR4][R28.64] ;  /* 0x000000041c1c7981 */ /* 0x000f22000c2e1d00 */
[----:B--2---:R-:W-:Y:S01]  /*01e0*/  FADD R5, R5, 9.9999997473787516356e-06 ;  /* 0x3727c5ac05057421 */ /* 0x004fe20000000000 */
[----:B------:R-:W-:Y:S01]  /*01f0*/  FADD R4, R4, 9.9999997473787516356e-06 ;  /* 0x3727c5ac04047421 */ /* 0x000fe20000000000 */
[----:B------:R-:W-:-:S03]  /*0200*/  FADD R6, R6, 9.9999997473787516356e-06 ;  /* 0x3727c5ac06067421 */ /* 0x000fc60000000000 */
[----:B------:R-:W2:Y:S08]  /*0210*/  MUFU.SQRT R17, R4 ;  /* 0x0000000400117308 */ /* 0x000eb00000002000 */
[----:B------:R-:W5:Y:S08]  /*0220*/  MUFU.SQRT R5, R5 ;  /* 0x0000000500057308 */ /* 0x000f700000002000 */
[----:B------:R-:W1:Y:S01]  /*0230*/  MUFU.SQRT R6, R6 ;  /* 0x0000000600067308 */ /* 0x000e620000002000 */
[----:B--2---:R-:W-:-:S02]  /*0240*/  FSETP.GT.AND P0, PT, R17, 8.50705917302346158658e+37, PT ;  /* 0x7e8000001100780b */ /* 0x004fc40003f04000 */
[----:B------:R-:W-:Y:S02]  /*0250*/  FSETP.GEU.AND P3, PT, R17, 1.175494350822287508e-38, PT ;  /* 0x008000001100780b */ /* 0x000fe40003f6e000 */
[C---:B-----5:R-:W-:Y:S02]  /*0260*/  FSETP.GT.AND P1, PT, R5.reuse, 8.50705917302346158658e+37, PT ;  /* 0x7e8000000500780b */ /* 0x060fe40003f24000 */
[----:B------:R-:W-:Y:S02]  /*0270*/  FSETP.GEU.AND P4, PT, R5, 1.175494350822287508e-38, PT ;  /* 0x008000000500780b */ /* 0x000fe40003f8e000 */
[C---:B01----:R-:W-:Y:S02]  /*0280*/  FSETP.GT.AND P2, PT, R6.reuse, 8.50705917302346158658e+37, PT ;  /* 0x7e8000000600780b */ /* 0x043fe40003f44000 */
[----:B------:R-:W-:-:S03]  /*0290*/  FSETP.GEU.AND P5, PT, R6, 1.175494350822287508e-38, PT ;  /* 0x008000000600780b */ /* 0x000fc60003fae000 */
[----:B------:R-:W-:-:S04]  /*02a0*/  @P0 FMUL R17, R17, 0.25 ;  /* 0x3e80000011110820 */ /* 0x000fc80000400000 */
[----:B------:R-:W-:Y:S01]  /*02b0*/  @P1 FMUL R5, R5, 0.25 ;  /* 0x3e80000005051820 */ /* 0x000fe20000400000 */
[----:B------:R-:W-:Y:S01]  /*02c0*/  @!P3 FMUL R17, R17, 16777216 ;  /* 0x4b8000001111b820 */ /* 0x000fe20000400000 */
[----:B------:R-:W-:Y:S02]  /*02d0*/  HFMA2.MMA R4, -RZ, RZ, 1.625, 0 ;  /* 0x3e800000ff047435 */ /* 0x000fe400000001ff */
[----:B------:R-:W-:Y:S01]  /*02e0*/  @!P4 FMUL R5, R5, 16777216 ;  /* 0x4b8000000505c820 */ /* 0x000fe20000400000 */
[----:B------:R-:W-:-:S04]  /*02f0*/  @P2 FMUL R6, R6, 0.25 ;  /* 0x3e80000006062820 */ /* 0x000fc80000400000 */
[----:B------:R-:W-:Y:S01]  /*0300*/  @!P5 FMUL R6, R6, 16777216 ;  /* 0x4b8000000606d820 */ /* 0x000fe20000400000 */
[----:B------:R-:W0:Y:S01]  /*0310*/  MUFU.RCP R17, R17 ;  /* 0x0000001100117308 */ /* 0x000e220000001000 */
[----:B---3--:R-:W-:Y:S01]  /*0320*/  FADD R8, R8, -R12 ;  /* 0x8000000c08087221 */ /* 0x008fe20000000000 */
[----:B------:R-:W-:Y:S01]  /*0330*/  FADD R10, R10, -R14 ;  /* 0x8000000e0a0a7221 */ /* 0x000fe20000000000 */
[----:B------:R-:W-:-:S05]  /*0340*/  FSEL R12, R4, 1, P0 ;  /* 0x3f800000040c7808 */ /* 0x000fca0000000000 */
[----:B------:R-:W1:Y:S01]  /*0350*/  MUFU.RCP R5, R5 ;  /* 0x0000000500057308 */ /* 0x000e620000001000 */
[----:B------:R-:W-:Y:S01]  /*0360*/  FADD R2, R11, -R15 ;  /* 0x8000000f0b027221 */ /* 0x000fe20000000000 */
[----:B------:R-:W-:-:S06]  /*0370*/  FSEL R14, R4, 1, P1 ;  /* 0x3f800000040e7808 */ /* 0x000fcc0000800000 */
[----:B------:R-:W2:Y:S01]  /*0380*/  MUFU.RCP R6, R6 ;  /* 0x0000000600067308 */ /* 0x000ea20000001000 */
[----:B------:R-:W-:Y:S01]  /*0390*/  FSEL R11, R4, 1, P2 ;  /* 0x3f800000040b7808 */ /* 0x000fe20001000000 */
[----:B------:R-:W-:Y:S01]  /*03a0*/  @!P3 FMUL R12, R12, 16777216 ;  /* 0x4b8000000c0cb820 */ /* 0x000fe20000400000 */
[----:B------:R-:W-:Y:S01]  /*03b0*/  @!P4 FMUL R14, R14, 16777216 ;  /* 0x4b8000000e0ec820 */ /* 0x000fe20000400000 */
[----:B------:R-:W-:Y:S02]  /*03c0*/  FADD R9, R9, -R13 ;  /* 0x8000000d09097221 */ /* 0x000fe40000000000 */
[----:B------:R-:W-:Y:S01]  /*03d0*/  @!P5 FMUL R11, R11, 16777216 ;  /* 0x4b8000000b0bd820 */ /* 0x000fe20000400000 */
[----:B0-----:R-:W-:Y:S01]  /*03e0*/  FMUL R17, R17, R12 ;  /* 0x0000000c11117220 */ /* 0x001fe20000400000 */
[----:B----4-:R-:W-:Y:S01]  /*03f0*/  FADD R31, R35, -R31 ;  /* 0x8000001f231f7221 */ /* 0x010fe20000000000 */
[----:B------:R-:W-:Y:S01]  /*0400*/  FADD R30, R34, -R30 ;  /* 0x8000001e221e7221 */ /* 0x000fe20000000000 */
[----:B-1----:R-:W-:Y:S01]  /*0410*/  FMUL R14, R5, R14 ;  /* 0x0000000e050e7220 */ /* 0x002fe20000400000 */
[----:B------:R-:W-:-:S04]  /*0420*/  IMAD.WIDE R12, R16, 0x4, R24 ;  /* 0x00000004100c7825 */ /* 0x000fc800078e0218 */
[----:B--2---:R-:W-:Y:S01]  /*0430*/  FMUL R5, R6, R11 ;  /* 0x0000000b06057220 */ /* 0x004fe20000400000 */
[----:B------:R-:W-:-:S04]  /*0440*/  IMAD.WIDE R34, R16, 0x4, R22 ;  /* 0x0000000410227825 */ /* 0x000fc800078e0216 */
[----:B------:R-:W-:Y:S01]  /*0450*/  FMUL R21, R8, R17 ;  /* 0x0000001108157220 */ /* 0x000fe20000400000 */
[----:B------:R-:W-:Y:S01]  /*0460*/  FMUL R6, R9, R14 ;  /* 0x0000000e09067220 */ /* 0x000fe20000400000 */
[----:B------:R-:W-:Y:S01]  /*0470*/  FMUL R5, R10, R5 ;  /* 0x000000050a057220 */ /* 0x000fe20000400000 */
[----:B------:R-:W2:Y:S04]  /*0480*/  LDG.E.EL.128 R12, desc[UR4][R12.64] ;  /* 0x000000040c0c7981 */ /* 0x000ea8000c2e1d00 */
[----:B------:R-:W2:Y:S01]  /*0490*/  LDG.E.EL.128 R8, desc[UR4][R34.64] ;  /* 0x0000000422087981 */ /* 0x000ea2000c2e1d00 */
[----:B------:R-:W-:-:S06]  /*04a0*/  IMAD.WIDE R18, R3, 0x4, R18 ;  /* 0x0000000403127825 */ /* 0x000fcc00078e0212 */
[----:B------:R-:W3:Y:S01]  /*04b0*/  LDG.E.EL.128 R16, desc[UR4][R18.64] ;  /* 0x0000000412107981 */ /* 0x000ee2000c2e1d00 */
[----:B------:R-:W-:-:S04]  /*04c0*/  IMAD.WIDE R22, R3, 0x4, R22 ;  /* 0x0000000403167825 */ /* 0x000fc800078e0216 */
[----:B------:R-:W-:-:S06]  /*04d0*/  IMAD.WIDE R24, R3, 0x4, R24 ;  /* 0x0000000403187825 */ /* 0x000fcc00078e0218 */
[----:B------:R-:W4:Y:S01]  /*04e0*/  LDG.E.EL.128 R24, desc[UR4][R24.64] ;  /* 0x0000000418187981 */ /* 0x000f22000c2e1d00 */
[----:B--2---:R-:W-:-:S03]  /*04f0*/  FFMA R8, R8, R21, R12 ;  /* 0x0000001508087223 */ /* 0x004fc6000000000c */
[----:B------:R-:W4:Y:S01]  /*0500*/  LDG.E.EL.128 R20, desc[UR4][R22.64] ;  /* 0x0000000416147981 */ /* 0x000f22000c2e1d00 */
[----:B------:R-:W-:Y:S01]  /*0510*/  FFMA R6, R9, R6, R13 ;  /* 0x0000000609067223 */ /* 0x000fe2000000000d */
[----:B------:R-:W-:Y:S01]  /*0520*/  FADD R9, R7, 9.9999997473787516356e-06 ;  /* 0x3727c5ac07097421 */ /* 0x000fe20000000000 */
[----:B------:R-:W-:-:S03]  /*0530*/  FFMA R5, R10, R5, R14 ;  /* 0x000000050a057223 */ /* 0x000fc6000000000e */
[----:B------:R-:W0:Y:S02]  /*0540*/  MUFU.SQRT R10, R9 ;  /* 0x00000009000a7308 */ /* 0x000e240000002000 */
[C---:B0-----:R-:W-:Y:S02]  /*0550*/  FSETP.GT.AND P0, PT, R10.reuse, 8.50705917302346158658e+37, PT ;  /* 0x7e8000000a00780b */ /* 0x041fe40003f04000 */
[----:B------:R-:W-:Y:S01]  /*0560*/  FSETP.GEU.AND P1, PT, R10, 1.175494350822287508e-38, PT ;  /* 0x008000000a00780b */ /* 0x000fe20003f2e000 */
[----:B---3--:R-:W-:-:S10]  /*0570*/  FADD R16, R16, 9.9999997473787516356e-06 ;  /* 0x3727c5ac10107421 */ /* 0x008fd40000000000 */
[----:B------:R-:W-:-:S04]  /*0580*/  @P0 FMUL R10, R10, 0.25 ;  /* 0x3e8000000a0a0820 */ /* 0x000fc80000400000 */
[----:B------:R-:W-:Y:S01]  /*0590*/  @!P1 FMUL R10, R10, 16777216 ;  /* 0x4b8000000a0a9820 */ /* 0x000fe20000400000 */
[----:B------:R-:W0:Y:S01]  /*05a0*/  MUFU.SQRT R3, R16 ;  /* 0x0000001000037308 */ /* 0x000e220000002000 */
[----:B------:R-:W-:-:S07]  /*05b0*/  FSEL R13, R4, 1, P0 ;  /* 0x3f800000040d7808 */ /* 0x000fce0000000000 */
[----:B------:R-:W1:Y:S01]  /*05c0*/  MUFU.RCP R10, R10 ;  /* 0x0000000a000a7308 */ /* 0x000e620000001000 */
[----:B------:R-:W-:Y:S01]  /*05d0*/  FADD R18, R18, 9.9999997473787516356e-06 ;  /* 0x3727c5ac12127421 */ /* 0x000fe20000000000 */
[----:B------:R-:W-:Y:S01]  /*05e0*/  FADD R17, R17, 9.9999997473787516356e-06 ;  /* 0x3727c5ac11117421 */ /* 0x000fe20000000000 */
[----:B------:R-:W-:Y:S01]  /*05f0*/  @!P1 FMUL R13, R13, 16777216 ;  /* 0x4b8000000d0d9820 */ /* 0x000fe20000400000 */
[----:B------:R-:W-:-:S04]  /*0600*/  FADD R19, R19, 9.9999997473787516356e-06 ;  /* 0x3727c5ac13137421 */ /* 0x000fc80000000000 */
[----:B------:R-:W2:Y:S01]  /*0610*/  MUFU.SQRT R9, R18 ;  /* 0x0000001200097308 */ /* 0x000ea20000002000 */
[----:B0-----:R-:W-:Y:S01]  /*0620*/  FSETP.GT.AND P2, PT, R3, 8.50705917302346158658e+37, PT ;  /* 0x7e8000000300780b */ /* 0x001fe20003f44000 */
[----:B-1----:R-:W-:-:S06]  /*0630*/  FMUL R13, R10, R13 ;  /* 0x0000000d0a0d7220 */ /* 0x002fcc0000400000 */
[----:B------:R-:W0:Y:S01]  /*0640*/  MUFU.SQRT R7, R17 ;  /* 0x0000001100077308 */ /* 0x000e220000002000 */
[----:B------:R-:W-:-:S07]  /*0650*/  FSETP.GEU.AND P3, PT, R3, 1.175494350822287508e-38, PT ;  /* 0x008000000300780b */ /* 0x000fce0003f6e000 */
[----:B------:R-:W1:Y:S01]  /*0660*/  MUFU.SQRT R10, R19 ;  /* 0x00000013000a7308 */ /* 0x000e620000002000 */
[----:B--2---:R-:W-:Y:S01]  /*0670*/  FSETP.GT.AND P4, PT, R9, 8.50705917302346158658e+37, PT ;  /* 0x7e8000000900780b */ /* 0x004fe20003f84000 */
[----:B------:R-:W-:Y:S01]  /*0680*/  @P2 FMUL R3, R3, 0.25 ;  /* 0x3e80000003032820 */ /* 0x000fe20000400000 */
[----:B------:R-:W-:Y:S02]  /*0690*/  FSEL R12, R4, 1, P2 ;  /* 0x3f800000040c7808 */ /* 0x000fe40001000000 */
[----:B------:R-:W-:Y:S02]  /*06a0*/  FSETP.GEU.AND P5, PT, R9, 1.175494350822287508e-38, PT ;  /* 0x008000000900780b */ /* 0x000fe40003fae000 */
[----:B0-----:R-:W-:Y:S01]  /*06b0*/  FSETP.GT.AND P1, PT, R7, 8.50705917302346158658e+37, PT ;  /* 0x7e8000000700780b */ /* 0x001fe20003f24000 */
[----:B------:R-:W-:Y:S01]  /*06c0*/  @!P3 FMUL R3, R3, 16777216 ;  /* 0x4b8000000303b820 */ /* 0x000fe20000400000 */
[----:B------:R-:W-:Y:S01]  /*06d0*/  FSETP.GEU.AND P0, PT, R7, 1.175494350822287508e-38, PT ;  /* 0x008000000700780b */ /* 0x000fe20003f0e000 */
[----:B------:R-:W-:Y:S01]  /*06e0*/  @!P3 FMUL R12, R12, 16777216 ;  /* 0x4b8000000c0cb820 */ /* 0x000fe20000400000 */
[----:B-1----:R-:W-:-:S02]  /*06f0*/  FSETP.GT.AND P2, PT, R10, 8.50705917302346158658e+37, PT ;  /* 0x7e8000000a00780b */ /* 0x002fc40003f44000 */
[----:B------:R-:W-:Y:S01]  /*0700*/  FSETP.GEU.AND P3, PT, R10, 1.175494350822287508e-38, PT ;  /* 0x008000000a00780b */ /* 0x000fe20003f6e000 */
[----:B------:R-:W-:Y:S01]  /*0710*/  @P4 FMUL R9, R9, 0.25 ;  /* 0x3e80000009094820 */ /* 0x000fe20000400000 */
[----:B------:R-:W-:-:S05]  /*0720*/  FMUL R2, R2, R13 ;  /* 0x0000000d02027220 */ /* 0x000fca0000400000 */
[----:B------:R-:W-:Y:S01]  /*0730*/  @P1 FMUL R7, R7, 0.25 ;  /* 0x3e80000007071820 */ /* 0x000fe20000400000 */
[----:B------:R-:W-:Y:S01]  /*0740*/  @!P5 FMUL R9, R9, 16777216 ;  /* 0x4b8000000909d820 */ /* 0x000fe20000400000 */
[----:B------:R-:W-:Y:S02]  /*0750*/  FFMA R11, R11, R2, R15 ;  /* 0x000000020b0b7223 */ /* 0x000fe4000000000f */
[----:B------:R-:W-:Y:S01]  /*0760*/  @!P0 FMUL R7, R7, 16777216 ;  /* 0x4b80000007078820 */ /* 0x000fe20000400000 */
[----:B------:R-:W-:Y:S01]  /*0770*/  FADD R2, RZ, -R8 ;  /* 0x80000008ff027221 */ /* 0x000fe20000000000 */
[----:B------:R-:W-:Y:S01]  /*0780*/  @P2 FMUL R10, R10, 0.25 ;  /* 0x3e8000000a0a2820 */ /* 0x000fe20000400000 */
[----:B------:R-:W0:Y:S02]  /*0790*/  MUFU.RCP R9, R9 ;  /* 0x0000000900097308 */ /* 0x000e240000001000 */
[----:B------:R-:W-:Y:S01]  /*07a0*/  FMUL R2, R2, 1.4426950216293334961 ;  /* 0x3fb8aa3b02027820 */ /* 0x000fe20000400000 */
[----:B------:R-:W-:Y:S01]  /*07b0*/  @!P3 FMUL R10, R10, 16777216 ;  /* 0x4b8000000a0ab820 */ /* 0x000fe20000400000 */
[----:B------:R-:W-:-:S04]  /*07c0*/  FSEL R16, R4, 1, P4 ;  /* 0x3f80000004107808 */ /* 0x000fc80002000000 */
[----:B------:R-:W1:Y:S01]  /*07d0*/  MUFU.RCP R7, R7 ;  /* 0x0000000700077308 */ /* 0x000e620000001000 */
[----:B------:R-:W-:Y:S02]  /*07e0*/  FSETP.GEU.AND P4, PT, R2, -126, PT ;  /* 0xc2fc00000200780b */ /* 0x000fe40003f8e000 */
[----:B------:R-:W-:-:S05]  /*07f0*/  FSEL R14, R4, 1, P1 ;  /* 0x3f800000040e7808 */ /* 0x000fca0000800000 */
[----:B------:R-:W2:Y:S01]  /*0800*/  MUFU.RCP R3, R3 ;  /* 0x0000000300037308 */ /* 0x000ea20000001000 */
[----:B------:R-:W-:Y:S01]  /*0810*/  @!P5 FMUL R16, R16, 16777216 ;  /* 0x4b8000001010d820 */ /* 0x000fe20000400000 */
[----:B------:R-:W-:-:S06]  /*0820*/  FSEL R13, R4, 1, P2 ;  /* 0x3f800000040d7808 */ /* 0x000fcc0001000000 */
[----:B------:R-:W3:Y:S01]  /*0830*/  MUFU.RCP R10, R10 ;  /* 0x0000000a000a7308 */ /* 0x000ee20000001000 */
[----:B------:R-:W-:Y:S01]  /*0840*/  @!P0 FMUL R14, R14, 16777216 ;  /* 0x4b8000000e0e8820 */ /* 0x000fe20000400000 */
[----:B0-----:R-:W-:Y:S01]  /*0850*/  FMUL R9, R9, R16 ;  /* 0x0000001009097220 */ /* 0x001fe20000400000 */
[----:B------:R-:W-:Y:S01]  /*0860*/  @!P3 FMUL R13, R13, 16777216 ;  /* 0x4b8000000d0db820 */ /* 0x000fe20000400000 */
[----:B------:R-:W-:Y:S01]  /*0870*/  FADD R29, R33, -R29 ;  /* 0x8000001d211d7221 */ /* 0x000fe20000000000 */
[----:B-1----:R-:W-:Y:S01]  /*0880*/  FMUL R14, R7, R14 ;  /* 0x0000000e070e7220 */ /* 0x002fe20000400000 */
[----:B------:R-:W-:Y:S01]  /*0890*/  @!P4 FMUL R2, R2, 0.5 ;  /* 0x3f0000000202c820 */ /* 0x000fe20000400000 */
[----:B------:R-:W-:Y:S01]  /*08a0*/  FMUL R9, R30, R9 ;  /* 0x000000091e097220 */ /* 0x000fe20000400000 */
[----:B------:R-:W-:Y:S01]  /*08b0*/  FADD R28, R32, -R28 ;  /* 0x8000001c201c7221 */ /* 0x000fe20000000000 */
[----:B--2---:R-:W-:Y:S01]  /*08c0*/  FMUL R17, R3, R12 ;  /* 0x0000000c03117220 */ /* 0x004fe20000400000 */
[----:B------:R-:W-:Y:S01]  /*08d0*/  FMUL R14, R29, R14 ;  /* 0x0000000e1d0e7220 */ /* 0x000fe20000400000 */
[----:B------:R-:W-:Y:S01]  /*08e0*/  FADD R12, RZ, -R6 ;  /* 0x80000006ff0c7221 */ /* 0x000fe20000000000 */
[----:B---3--:R-:W-:Y:S01]  /*08f0*/  FMUL R16, R10, R13 ;  /* 0x0000000d0a107220 */ /* 0x008fe20000400000 */
[----:B------:R-:W-:Y:S01]  /*0900*/  FMUL R17, R28, R17 ;  /* 0x000000111c117220 */ /* 0x000fe20000400000 */
[----:B------:R-:W-:Y:S01]  /*0910*/  FADD R3, RZ, -R5 ;  /* 0x80000005ff037221 */ /* 0x000fe20000000000 */
[----:B------:R-:W0:Y:S01]  /*0920*/  MUFU.EX2 R2, R2 ;  /* 0x0000000200027308 */ /* 0x000e220000000800 */
[----:B------:R-:W-:Y:S01]  /*0930*/  FMUL R16, R31, R16 ;  /* 0x000000101f107220 */ /* 0x000fe20000400000 */
[----:B------:R-:W-:Y:S01]  /*0940*/  FMUL R12, R12, 1.4426950216293334961 ;  /* 0x3fb8aa3b0c0c7820 */ /* 0x000fe20000400000 */
[----:B------:R-:W-:Y:S01]  /*0950*/  FMUL R7, R3, 1.4426950216293334961 ;  /* 0x3fb8aa3b03077820 */ /* 0x000fe20000400000 */
[----:B------:R-:W-:-:S03]  /*0960*/  FADD R3, RZ, -R11 ;  /* 0x8000000bff037221 */ /* 0x000fc60000000000 */
[----:B------:R-:W-:Y:S01]  /*0970*/  FSETP.GEU.AND P1, PT, R12, -126, PT ;  /* 0xc2fc00000c00780b */ /* 0x000fe20003f2e000 */
[----:B------:R-:W-:Y:S01]  /*0980*/  FMUL R3, R3, 1.4426950216293334961 ;  /* 0x3fb8aa3b03037820 */ /* 0x000fe20000400000 */
[----:B------:R-:W-:-:S04]  /*0990*/  FSETP.GEU.AND P0, PT, R7, -126, PT ;  /* 0xc2fc00000700780b */ /* 0x000fc80003f0e000 */
[----:B------:R-:W-:Y:S01]  /*09a0*/  FSETP.GEU.AND P6, PT, R3, -126, PT ;  /* 0xc2fc00000300780b */ /* 0x000fe20003fce000 */
[----:B0-----:R-:W-:-:S06]  /*09b0*/  @!P4 FMUL R2, R2, R2 ;  /* 0x000000020202c220 */ /* 0x001fcc0000400000 */
[----:B------:R-:W-:Y:S02]  /*09c0*/  @!P1 FMUL R12, R12, 0.5 ;  /* 0x3f0000000c0c9820 */ /* 0x000fe40000400000 */
[----:B------:R-:W-:-:S04]  /*09d0*/  @!P0 FMUL R7, R7, 0.5 ;  /* 0x3f00000007078820 */ /* 0x000fc80000400000 */
[----:B------:R-:W0:Y:S01]  /*09e0*/  MUFU.EX2 R12, R12 ;  /* 0x0000000c000c7308 */ /* 0x000e220000000800 */
[----:B------:R-:W-:-:S07]  /*09f0*/  @!P6 FMUL R3, R3, 0.5 ;  /* 0x3f0000000303e820 */ /* 0x000fce0000400000 */
[----:B------:R-:W1:Y:S01]  /*0a00*/  MUFU.EX2 R7, R7 ;  /* 0x0000000700077308 */ /* 0x000e620000000800 */
[----:B------:R-:W-:-:S07]  /*0a10*/  FADD R2, R2, 1 ;  /* 0x3f80000002027421 */ /* 0x000fce0000000000 */
[----:B------:R-:W2:Y:S01]  /*0a20*/  MUFU.EX2 R3, R3 ;  /* 0x0000000300037308 */ /* 0x000ea20000000800 */
[----:B0-----:R-:W-:Y:S01]  /*0a30*/  @!P1 FMUL R12, R12, R12 ;  /* 0x0000000c0c0c9220 */ /* 0x001fe20000400000 */
[----:B------:R-:W-:Y:S01]  /*0a40*/  FSETP.GT.AND P1, PT, R2, 8.50705917302346158658e+37, PT ;  /* 0x7e8000000200780b */ /* 0x000fe20003f24000 */
[----:B-1----:R-:W-:Y:S01]  /*0a50*/  @!P0 FMUL R7, R7, R7 ;  /* 0x0000000707078220 */ /* 0x002fe20000400000 */
[----:B--2---:R-:W-:-:S11]  /*0a60*/  @!P6 FMUL R3, R3, R3 ;  /* 0x000000030303e220 */ /* 0x004fd60000400000 */
[----:B------:R-:W-:Y:S01]  /*0a70*/  @P1 FMUL R2, R2, 0.25 ;  /* 0x3e80000002021820 */ /* 0x000fe20000400000 */
[----:B----4-:R-:W-:Y:S01]  /*0a80*/  FFMA R22, R22, R9, R26 ;  /* 0x0000000916167223 */ /* 0x010fe2000000001a */
[----:B------:R-:W-:Y:S01]  /*0a90*/  FFMA R21, R21, R14, R25 ;  /* 0x0000000e15157223 */ /* 0x000fe20000000019 */
[----:B------:R-:W-:Y:S01]  /*0aa0*/  FFMA R20, R20, R17, R24 ;  /* 0x0000001114147223 */ /* 0x000fe20000000018 */
[----:B------:R-:W-:Y:S01]  /*0ab0*/  FFMA R23, R23, R16, R27 ;  /* 0x0000001017177223 */ /* 0x000fe2000000001b */
[----:B------:R-:W-:Y:S01]  /*0ac0*/  FADD R9, RZ, -R22 ;  /* 0x80000016ff097221 */ /* 0x000fe20000000000 */
[----:B------:R-:W-:Y:S01]  /*0ad0*/  FADD R13, RZ, -R21 ;  /* 0x80000015ff0d7221 */ /* 0x000fe20000000000 */
[----:B------:R-:W-:Y:S02]  /*0ae0*/  FADD R10, RZ, -R20 ;  /* 0x80000014ff0a7221 */ /* 0x000fe40000000000 */
[----:B------:R-:W-:Y:S01]  /*0af0*/  FMUL R14, R9, 1.4426950216293334961 ;  /* 0x3fb8aa3b090e7820 */ /* 0x000fe20000400000 */
[----:B------:R-:W-:Y:S01]  /*0b00*/  FADD R9, RZ, -R23 ;  /* 0x80000017ff097221 */ /* 0x000fe20000000000 */
[----:B------:R-:W-:Y:S01]  /*0b10*/  FMUL R13, R13, 1.4426950216293334961 ;  /* 0x3fb8aa3b0d0d7820 */ /* 0x000fe20000400000 */
[----:B------:R-:W-:-:S02]  /*0b20*/  FMUL R10, R10, 1.4426950216293334961 ;  /* 0x3fb8aa3b0a0a7820 */ /* 0x000fc40000400000 */
[----:B------:R-:W-:Y:S01]  /*0b30*/  FMUL R15, R9, 1.4426950216293334961 ;  /* 0x3fb8aa3b090f7820 */ /* 0x000fe20000400000 */
[----:B------:R-:W-:Y:S02]  /*0b40*/  FSETP.GEU.AND P2, PT, R14, -126, PT ;  /* 0xc2fc00000e00780b */ /* 0x000fe40003f4e000 */
[----:B------:R-:W-:Y:S02]  /*0b50*/  FSETP.GEU.AND P3, PT, R13, -126, PT ;  /* 0xc2fc00000d00780b */ /* 0x000fe40003f6e000 */
[----:B------:R-:W-:Y:S02]  /*0b60*/  FSETP.GEU.AND P5, PT, R10, -126, PT ;  /* 0xc2fc00000a00780b */ /* 0x000fe40003fae000 */
[----:B------:R-:W-:-:S07]  /*0b70*/  FSETP.GEU.AND P4, PT, R15, -126, PT ;  /* 0xc2fc00000f00780b */ /* 0x000fce0003f8e000 */
[----:B------:R-:W-:Y:S02]  /*0b80*/  @!P2 FMUL R14, R14, 0.5 ;  /* 0x3f0000000e0ea820 */ /* 0x000fe40000400000 */
[----:B------:R-:W-:Y:S02]  /*0b90*/  @!P3 FMUL R13, R13, 0.5 ;  /* 0x3f0000000d0db820 */ /* 0x000fe40000400000 */
[----:B------:R-:W-:Y:S02]  /*0ba0*/  @!P5 FMUL R10, R10, 0.5 ;  /* 0x3f0000000a0ad820 */ /* 0x000fe40000400000 */
[----:B------:R-:W-:Y:S01]  /*0bb0*/  @!P4 FMUL R15, R15, 0.5 ;  /* 0x3f0000000f0fc820 */ /* 0x000fe20000400000 */
[----:B------:R-:W-:Y:S08]  /*0bc0*/  MUFU.EX2 R14, R14 ;  /* 0x0000000e000e7308 */ /* 0x000ff00000000800 */
[----:B------:R-:W0:Y:S08]  /*0bd0*/  MUFU.EX2 R13, R13 ;  /* 0x0000000d000d7308 */ /* 0x000e300000000800 */
[----:B------:R-:W1:Y:S08]  /*0be0*/  MUFU.EX2 R10, R10 ;  /* 0x0000000a000a7308 */ /* 0x000e700000000800 */
[----:B------:R-:W2:Y:S01]  /*0bf0*/  MUFU.EX2 R15, R15 ;  /* 0x0000000f000f7308 */ /* 0x000ea20000000800 */
[----:B------:R-:W-:Y:S01]  /*0c00*/  FADD R9, R12, 1 ;  /* 0x3f8000000c097421 */ /* 0x000fe20000000000 */
[----:B------:R-:W-:Y:S01]  /*0c10*/  FADD R16, R7, 1 ;  /* 0x3f80000007107421 */ /* 0x000fe20000000000 */
[----:B0-----:R-:W-:Y:S01]  /*0c20*/  @!P3 FMUL R13, R13, R13 ;  /* 0x0000000d0d0db220 */ /* 0x001fe20000400000 */
[----:B------:R-:W-:Y:S01]  /*0c30*/  @!P2 FMUL R14, R14, R14 ;  /* 0x0000000e0e0ea220 */ /* 0x000fe20000400000 */
[----:B------:R-:W-:Y:S01]  /*0c40*/  FADD R12, R3, 1 ;  /* 0x3f800000030c7421 */ /* 0x000fe20000000000 */
[----:B------:R-:W-:Y:S01]  /*0c50*/  FSETP.GT.AND P0, PT, R9, 8.50705917302346158658e+37, PT ;  /* 0x7e8000000900780b */ /* 0x000fe20003f04000 */
[----:B-1----:R-:W-:Y:S01]  /*0c60*/  @!P5 FMUL R10, R10, R10 ;  /* 0x0000000a0a0ad220 */ /* 0x002fe20000400000 */
[----:B------:R-:W-:Y:S01]  /*0c70*/  FADD R13, R13, 1 ;  /* 0x3f8000000d0d7421 */ /* 0x000fe20000000000 */
[----:B------:R-:W-:Y:S01]  /*0c80*/  FADD R14, R14, 1 ;  /* 0x3f8000000e0e7421 */ /* 0x000fe20000000000 */
[----:B------:R-:W-:Y:S01]  /*0c90*/  FSETP.GT.AND P6, PT, R16, 8.50705917302346158658e+37, PT ;  /* 0x7e8000001000780b */ /* 0x000fe20003fc4000 */
[----:B------:R-:W-:Y:S01]  /*0ca0*/  FADD R17, R10, 1 ;  /* 0x3f8000000a117421 */ /* 0x000fe20000000000 */
[----:B--2---:R-:W-:Y:S01]  /*0cb0*/  @!P4 FMUL R15, R15, R15 ;  /* 0x0000000f0f0fc220 */ /* 0x004fe20000400000 */
[----:B------:R-:W-:-:S03]  /*0cc0*/  FSETP.GT.AND P5, PT, R12, 8.50705917302346158658e+37, PT ;  /* 0x7e8000000c00780b */ /* 0x000fc60003fa4000 */
[----:B------:R-:W-:Y:S01]  /*0cd0*/  FADD R18, R15, 1 ;  /* 0x3f8000000f127421 */ /* 0x000fe20000000000 */
[----:B------:R-:W-:Y:S02]  /*0ce0*/  FSETP.GT.AND P4, PT, R13, 8.50705917302346158658e+37, PT ;  /* 0x7e8000000d00780b */ /* 0x000fe40003f84000 */
[----:B------:R-:W-:Y:S02]  /*0cf0*/  FSETP.GT.AND P2, PT, R14, 8.50705917302346158658e+37, PT ;  /* 0x7e8000000e00780b */ /* 0x000fe40003f44000 */
[----:B------:R-:W-:Y:S02]  /*0d00*/  FSEL R24, R4, 1, P1 ;  /* 0x3f80000004187808 */ /* 0x000fe40000800000 */
[----:B------:R-:W-:Y:S02]  /*0d10*/  FSETP.GT.AND P3, PT, R17, 8.50705917302346158658e+37, PT ;  /* 0x7e8000001100780b */ /* 0x000fe40003f64000 */
[----:B------:R-:W-:Y:S01]  /*0d20*/  FSETP.GT.AND P1, PT, R18, 8.50705917302346158658e+37, PT ;  /* 0x7e8000001200780b */ /* 0x000fe20003f24000 */
[----:B------:R-:W-:Y:S01]  /*0d30*/  @P0 FMUL R9, R9, 0.25 ;  /* 0x3e80000009090820 */ /* 0x000fe20000400000 */
[----:B------:R-:W-:Y:S01]  /*0d40*/  @P6 FMUL R16, R16, 0.25 ;  /* 0x3e80000010106820 */ /* 0x000fe20000400000 */
[----:B------:R0:W1:Y:S01]  /*0d50*/  MUFU.RCP R7, R2 ;  /* 0x0000000200077308 */ /* 0x0000620000001000 */
[----:B------:R-:W-:Y:S01]  /*0d60*/  @P5 FMUL R12, R12, 0.25 ;  /* 0x3e8000000c0c5820 */ /* 0x000fe20000400000 */
[----:B------:R-:W-:-:S02]  /*0d70*/  @P4 FMUL R13, R13, 0.25 ;  /* 0x3e8000000d0d4820 */ /* 0x000fc40000400000 */
[----:B------:R-:W-:-:S04]  /*0d80*/  @P2 FMUL R14, R14, 0.25 ;  /* 0x3e8000000e0e2820 */ /* 0x000fc80000400000 */
[----:B------:R-:W2:Y:S01]  /*0d90*/  MUFU.RCP R9, R9 ;  /* 0x0000000900097308 */ /* 0x000ea20000001000 */
[----:B0-----:R-:W0:Y:S01]  /*0da0*/  LDC.64 R2, c[0x0][0x210] ;  /* 0x00008400ff027b82 */ /* 0x001e220000000a00 */
[----:B------:R-:W-:Y:S01]  /*0db0*/  @P3 FMUL R17, R17, 0.25 ;  /* 0x3e80000011113820 */ /* 0x000fe20000400000 */
[----:B------:R-:W-:-:S05]  /*0dc0*/  @P1 FMUL R18, R18, 0.25 ;  /* 0x3e80000012121820 */ /* 0x000fca0000400000 */
[----:B------:R-:W3:Y:S01]  /*0dd0*/  MUFU.RCP R10, R16 ;  /* 0x00000010000a7308 */ /* 0x000ee20000001000 */
[C---:B------:R-:W-:Y:S02]  /*0de0*/  FSEL R26, R4.reuse, 1, P0 ;  /* 0x3f800000041a7808 */ /* 0x040fe40000000000 */
[----:B------:R-:W-:-:S05]  /*0df0*/  FSEL R19, R4, 1, P6 ;  /* 0x3f80000004137808 */ /* 0x000fca0003000000 */
[----:B------:R-:W4:Y:S08]  /*0e00*/  MUFU.RCP R12, R12 ;  /* 0x0000000c000c7308 */ /* 0x000f300000001000 */
[----:B------:R5:W0:Y:S08]  /*0e10*/  MUFU.RCP R15, R17 ;  /* 0x00000011000f7308 */ /* 0x000a300000001000 */
[----:B------:R-:W0:Y:S08]  /*0e20*/  MUFU.RCP R13, R13 ;  /* 0x0000000d000d7308 */ /* 0x000e300000001000 */
[----:B------:R-:W0:Y:S08]  /*0e30*/  MUFU.RCP R14, R14 ;  /* 0x0000000e000e7308 */ /* 0x000e300000001000 */
[----:B------:R-:W0:Y:S01]  /*0e40*/  MUFU.RCP R16, R18 ;  /* 0x0000001200107308 */ /* 0x000e220000001000 */
[----:B-1----:R-:W-:Y:S01]  /*0e50*/  FMUL R7, R7, R24 ;  /* 0x0000001807077220 */ /* 0x002fe20000400000 */
[----:B--2---:R-:W-:Y:S01]  /*0e60*/  FMUL R9, R9, R26 ;  /* 0x0000001a09097220 */ /* 0x004fe20000400000 */
[----:B---3--:R-:W-:Y:S01]  /*0e70*/  FMUL R10, R10, R19 ;  /* 0x000000130a0a7220 */ /* 0x008fe20000400000 */
[----:B-----5:R-:W-:-:S02]  /*0e80*/  FSEL R17, R4, 1, P5 ;  /* 0x3f80000004117808 */ /* 0x020fc40002800000 */
[C---:B------:R-:W-:Y:S02]  /*0e90*/  FSEL R24, R4.reuse, 1, P3 ;  /* 0x3f80000004187808 */ /* 0x040fe40001800000 */
[C---:B------:R-:W-:Y:S02]  /*0ea0*/  FSEL R26, R4.reuse, 1, P4 ;  /* 0x3f800000041a7808 */ /* 0x040fe40002000000 */
[C---:B------:R-:W-:Y:S02]  /*0eb0*/  FSEL R19, R4.reuse, 1, P2 ;  /* 0x3f80000004137808 */ /* 0x040fe40001000000 */
[----:B------:R-:W-:Y:S01]  /*0ec0*/  FSEL R25, R4, 1, P1 ;  /* 0x3f80000004197808 */ /* 0x000fe20000800000 */
[----:B----4-:R-:W-:Y:S01]  /*0ed0*/  FMUL R12, R12, R17 ;  /* 0x000000110c0c7220 */ /* 0x010fe20000400000 */
[----:B0-----:R-:W-:Y:S01]  /*0ee0*/  FMUL R15, R15, R24 ;  /* 0x000000180f0f7220 */ /* 0x001fe20000400000 */
[----:B------:R-:W-:Y:S01]  /*0ef0*/  FMUL R4, R13, R26 ;  /* 0x0000001a0d047220 */ /* 0x000fe20000400000 */
[----:B------:R-:W-:Y:S01]  /*0f00*/  FMUL R19, R14, R19 ;  /* 0x000000130e137220 */ /* 0x000fe20000400000 */
[----:B------:R-:W-:Y:S01]  /*0f10*/  FMUL R16, R16, R25 ;  /* 0x0000001910107220 */ /* 0x000fe20000400000 */
[----:B------:R-:W-:-:S04]  /*0f20*/  IMAD.WIDE R2, R0, 0x4, R2 ;  /* 0x0000000400027825 */ /* 0x000fc800078e0202 */
[----:B------:R-:W-:Y:S01]  /*0f30*/  FMUL R8, R8, R7 ;  /* 0x0000000708087220 */ /* 0x000fe20000400000 */
[----:B------:R-:W-:Y:S01]  /*0f40*/  FMUL R9, R6, R9 ;  /* 0x0000000906097220 */ /* 0x000fe20000400000 */
[----:B------:R-:W-:Y:S01]  /*0f50*/  FMUL R10, R5, R10 ;  /* 0x0000000a050a7220 */ /* 0x000fe20000400000 */
[----:B------:R-:W-:Y:S01]  /*0f60*/  FMUL R11, R11, R12 ;  /* 0x0000000c0b0b7220 */ /* 0x000fe20000400000 */
[----:B------:R-:W-:Y:S01]  /*0f70*/  FMUL R20, R20, R15 ;  /* 0x0000000f14147220 */ /* 0x000fe20000400000 */
[----:B------:R-:W-:Y:S01]  /*0f80*/  FMUL R21, R21, R4 ;  /* 0x0000000415157220 */ /* 0x000fe20000400000 */
[----:B------:R-:W-:Y:S01]  /*0f90*/  FMUL R22, R22, R19 ;  /* 0x0000001316167220 */ /* 0x000fe20000400000 */
[----:B------:R-:W-:Y:S01]  /*0fa0*/  FMUL R23, R23, R16 ;  /* 0x0000001017177220 */ /* 0x000fe20000400000 */
[----:B------:R-:W-:Y:S04]  /*0fb0*/  STG.E.128 desc[UR4][R2.64], R8 ;  /* 0x0000000802007986 */ /* 0x000fe8000c101d04 */
[----:B------:R-:W-:Y:S01]  /*0fc0*/  STG.E.128 desc[UR4][R2.64+0x800], R20 ;  /* 0x0008001402007986 */ /* 0x000fe2000c101d04 */
[----:B------:R-:W-:Y:S05]  /*0fd0*/  EXIT ;  /* 0x000000000000794d */ /* 0x000fea0003800000 */
.L_x_0:
[----:B------:R-:W-:-:S00]  /*0fe0*/  BRA `(.L_x_0) ;  /* 0xfffffffc00fc7947 */ /* 0x000fc0000383ffff */
[----:B------:R-:W-:-:S00]  /*0ff0*/  NOP ;  /* 0x0000000000007918 */ /* 0x000fc00000000000 */
        /* <DEDUP_REMOVED lines=8> */
.L_x_1:


//--------------------- .nv.global.init           --------------------------
	.section	.nv.global.init,"aw",@progbits
.nv.global.init:
	.type		_$_str,@object
	.size		_$_str,(_$_str_$_2 - _$_str)
_$_str:
        /*0000*/ 	.byte	0x5f, 0x5f, 0x43, 0x55, 0x44, 0x41, 0x5f, 0x46, 0x54, 0x5a, 0x00
	.type		_$_str_$_2,@object
	.size		_$_str_$_2,(.L_1 - _$_str_$_2)
_$_str_$_2:
        /*000b*/ 	.byte	0x5f, 0x5f, 0x43, 0x55, 0x44, 0x41, 0x5f, 0x50, 0x52, 0x45, 0x43, 0x5f, 0x53, 0x51, 0x52, 0x54
        /*001b*/ 	.byte	0x00
.L_1:


//--------------------- .nv.constant0.triton_poi_fused__native_batch_norm_legit_no_training_mul_sigmoid_35 --------------------------
	.section	.nv.constant0.triton_poi_fused__native_batch_norm_legit_no_training_mul_sigmoid_35,"a",@progbits
	.sectionflags	@""
	.align	4
.nv.constant0.triton_poi_fused__native_batch_norm_legit_no_training_mul_sigmoid_35:
	.zero		580
